	.headerflags	@"EF_CUDA_TEXMODE_UNIFIED EF_CUDA_64BIT_ADDRESS EF_CUDA_ACCELERATORS EF_CUDA_SM90 EF_CUDA_VIRTUAL_SM(EF_CUDA_SM90)"
	.elftype	@"ET_EXEC"


//--------------------- .nv.info                  --------------------------
	.section	.nv.info,"",@"SHT_CUDA_INFO"
	.align	4


	//----- nvinfo : EIATTR_REGCOUNT
	.align		4
        /*0000*/ 	.byte	0x04, 0x2f
        /*0002*/ 	.short	(.L_1 - .L_0)
	.align		4
.L_0:
        /*0004*/ 	.word	index@(triton_poi_fused_6)
        /*0008*/ 	.word	0x0000001f


	//----- nvinfo : EIATTR_MIN_STACK_SIZE
	.align		4
.L_1:
        /*000c*/ 	.byte	0x04, 0x12
        /*000e*/ 	.short	(.L_3 - .L_2)
	.align		4
.L_2:
        /*0010*/ 	.word	index@(triton_poi_fused_6)
        /*0014*/ 	.word	0x00000000


	//----- nvinfo : EIATTR_FRAME_SIZE
	.align		4
.L_3:
        /*0018*/ 	.byte	0x04, 0x11
        /*001a*/ 	.short	(.L_5 - .L_4)
	.align		4
.L_4:
        /*001c*/ 	.word	index@(triton_poi_fused_6)
        /*0020*/ 	.word	0x00000000


	//----- nvinfo : EIATTR_MIN_STACK_SIZE
	.align		4
.L_5:
        /*0024*/ 	.byte	0x04, 0x12
        /*0026*/ 	.short	(.L_7 - .L_6)
	.align		4
.L_6:
        /*0028*/ 	.word	index@(triton_poi_fused_6)
        /*002c*/ 	.word	0x00000000
.L_7:


//--------------------- .nv.info.triton_poi_fused_6 --------------------------
	.section	.nv.info.triton_poi_fused_6,"",@"SHT_CUDA_INFO"
	.sectionflags	@""
	.align	4


	//----- nvinfo : EIATTR_CUDA_API_VERSION
	.align		4
        /*0000*/ 	.byte	0x04, 0x37
        /*0002*/ 	.short	(.L_9 - .L_8)
.L_8:
        /*0004*/ 	.word	0x0000007c


	//----- nvinfo : EIATTR_KPARAM_INFO
	.align		4
.L_9:
        /*0008*/ 	.byte	0x04, 0x17
        /*000a*/ 	.short	(.L_11 - .L_10)
.L_10:
        /*000c*/ 	.word	0x00000000
        /*0010*/ 	.short	0x0003
        /*0012*/ 	.short	0x0014
        /*0014*/ 	.byte	0x00, 0xf0, 0x11, 0x00


	//----- nvinfo : EIATTR_KPARAM_INFO
	.align		4
.L_11:
        /*0018*/ 	.byte	0x04, 0x17
        /*001a*/ 	.short	(.L_13 - .L_12)
.L_12:
        /*001c*/ 	.word	0x00000000
        /*0020*/ 	.short	0x0002
        /*0022*/ 	.short	0x0010
        /*0024*/ 	.byte	0x00, 0xf0, 0x11, 0x00


	//----- nvinfo : EIATTR_KPARAM_INFO
	.align		4
.L_13:
        /*0028*/ 	.byte	0x04, 0x17
        /*002a*/ 	.short	(.L_15 - .L_14)
.L_14:
        /*002c*/ 	.word	0x00000000
        /*0030*/ 	.short	0x0001
        /*0032*/ 	.short	0x0008
        /*0034*/ 	.byte	0x00, 0xf4, 0x21, 0x00


	//----- nvinfo : EIATTR_KPARAM_INFO
	.align		4
.L_15:
        /*0038*/ 	.byte	0x04, 0x17
        /*003a*/ 	.short	(.L_17 - .L_16)
.L_16:
        /*003c*/ 	.word	0x00000000
        /*0040*/ 	.short	0x0000
        /*0042*/ 	.short	0x0000
        /*0044*/ 	.byte	0x00, 0xf4, 0x21, 0x00


	//----- nvinfo : EIATTR_SPARSE_MMA_MASK
	.align		4
.L_17:
        /*0048*/ 	.byte	0x03, 0x50
        /*004a*/ 	.short	0x0000


	//----- nvinfo : EIATTR_MAXREG_COUNT
	.align		4
        /*004c*/ 	.byte	0x03, 0x1b
        /*004e*/ 	.short	0x00ff


	//----- nvinfo : EIATTR_EXIT_INSTR_OFFSETS
	.align		4
        /*0050*/ 	.byte	0x04, 0x1c
        /*0052*/ 	.short	(.L_19 - .L_18)


	//   ....[0]....
.L_18:
        /*0054*/ 	.word	0x000005e0


	//   ....[1]....
        /*0058*/ 	.word	0x00000630


	//----- nvinfo : EIATTR_REQNTID
	.align		4
.L_19:
        /*005c*/ 	.byte	0x04, 0x10
        /*005e*/ 	.short	(.L_21 - .L_20)
.L_20:
        /*0060*/ 	.word	0x00000080
        /*0064*/ 	.word	0x00000001
        /*0068*/ 	.word	0x00000001


	//----- nvinfo : EIATTR_CBANK_PARAM_SIZE
	.align		4
.L_21:
        /*006c*/ 	.byte	0x03, 0x19
        /*006e*/ 	.short	0x0018


	//----- nvinfo : EIATTR_PARAM_CBANK
	.align		4
        /*0070*/ 	.byte	0x04, 0x0a
        /*0072*/ 	.short	(.L_23 - .L_22)
	.align		4
.L_22:
        /*0074*/ 	.word	index@(.nv.constant0.triton_poi_fused_6)
        /*0078*/ 	.short	0x0210
        /*007a*/ 	.short	0x0018


	//----- nvinfo : EIATTR_SW_WAR
	.align		4
.L_23:
        /*007c*/ 	.byte	0x04, 0x36
        /*007e*/ 	.short	(.L_25 - .L_24)
.L_24:
        /*0080*/ 	.word	0x00000008
.L_25:


//--------------------- .nv.callgraph             --------------------------
	.section	.nv.callgraph,"",@"SHT_CUDA_CALLGRAPH"
	.align	4
	.sectionentsize	8
	.align		4
        /*0000*/ 	.word	0x00000000
	.align		4
        /*0004*/ 	.word	0xffffffff
	.align		4
        /*0008*/ 	.word	0x00000000
	.align		4
        /*000c*/ 	.word	0xfffffffe
	.align		4
        /*0010*/ 	.word	0x00000000
	.align		4
        /*0014*/ 	.word	0xfffffffd
	.align		4
        /*0018*/ 	.word	0x00000000
	.align		4
        /*001c*/ 	.word	0xfffffffc


//--------------------- .text.triton_poi_fused_6  --------------------------
	.section	.text.triton_poi_fused_6,"ax",@progbits
	.sectionflags	@"SHF_BARRIERS=1"
	.align	128
        .global         triton_poi_fused_6
        .type           triton_poi_fused_6,@function
        .size           triton_poi_fused_6,(.L_x_1 - triton_poi_fused_6)
        .other          triton_poi_fused_6,@"STO_CUDA_ENTRY STV_DEFAULT"
triton_poi_fused_6:
.text.triton_poi_fused_6:
[----:B------:R-:W0:Y:S01]  /*0000*/  LDC R1, c[0x0][0x28] ;  /* 0x00000a00ff017b82 */ /* 0x000e220000000800 */
[----:B------:R-:W1:Y:S07]  /*0010*/  S2R R0, SR_CTAID.X ;  /* 0x0000000000007919 */ /* 0x000e6e0000002500 */
[----:B------:R-:W2:Y:S01]  /*0020*/  LDC.64 R14, c[0x0][0x210] ;  /* 0x00008400ff0e7b82 */ /* 0x000ea20000000a00 */
[----:B------:R-:W-:Y:S01]  /*0030*/  IMAD.MOV.U32 R19, RZ, RZ, RZ ;  /* 0x000000ffff137224 */ /* 0x000fe200078e00ff */
[----:B------:R-:W-:Y:S01]  /*0040*/  ULDC.64 UR6, c[0x0][0x208] ;  /* 0x0000820000067ab9 */ /* 0x000fe20000000a00 */
[----:B------:R-:W3:Y:S01]  /*0050*/  S2R R21, SR_TID.X ;  /* 0x0000000000157919 */ /* 0x000ee20000002100 */
[----:B------:R-:W4:Y:S01]  /*0060*/  S2R R18, SR_CTAID.Y ;  /* 0x0000000000127919 */ /* 0x000f220000002600 */
[----:B------:R-:W-:-:S02]  /*0070*/  IMAD.MOV.U32 R20, RZ, RZ, RZ ;  /* 0x000000ffff147224 */ /* 0x000fc400078e00ff */
[----:B-1----:R-:W-:Y:S01]  /*0080*/  IMAD.SHL.U32 R0, R0, 0x10, RZ ;  /* 0x0000001000007824 */ /* 0x002fe200078e00ff */
[----:B---3--:R-:W-:-:S04]  /*0090*/  SHF.R.U32.HI R17, RZ, 0x4, R21 ;  /* 0x00000004ff117819 */ /* 0x008fc80000011615 */
[----:B------:R-:W-:Y:S01]  /*00a0*/  LOP3.LUT R6, R0, 0xf, R21, 0xf8, !PT ;  /* 0x0000000f00067812 */ /* 0x000fe200078ef815 */
[----:B----4-:R-:W-:Y:S01]  /*00b0*/  IMAD.SHL.U32 R16, R18, 0x40, RZ ;  /* 0x0000004012107824 */ /* 0x010fe200078e00ff */
[----:B------:R-:W-:Y:S02]  /*00c0*/  SGXT.U32 R17, R17, 0x3 ;  /* 0x000000031111781a */ /* 0x000fe40000000000 */
[----:B------:R-:W-:Y:S02]  /*00d0*/  ISETP.GE.AND P0, PT, R6, 0x9, PT ;  /* 0x000000090600780c */ /* 0x000fe40003f06270 */
[----:B------:R-:W-:Y:S02]  /*00e0*/  LOP3.LUT R2, R16, R17, RZ, 0xfc, !PT ;  /* 0x0000001110027212 */ /* 0x000fe400078efcff */
[----:B------:R-:W-:Y:S02]  /*00f0*/  LOP3.LUT R3, R16, 0x8, R17, 0xfe, !PT ;  /* 0x0000000810037812 */ /* 0x000fe400078efe11 */
[----:B------:R-:W-:Y:S01]  /*0100*/  LOP3.LUT R4, R16, 0x10, R17, 0xfe, !PT ;  /* 0x0000001010047812 */ /* 0x000fe200078efe11 */
[--C-:B------:R-:W-:Y:S01]  /*0110*/  IMAD R27, R2, 0x9, R6.reuse ;  /* 0x00000009021b7824 */ /* 0x100fe200078e0206 */
        /* <DEDUP_REMOVED lines=9> */
[----:B------:R-:W-:-:S02]  /*01b0*/  IMAD R11, R11, 0x9, R6 ;  /* 0x000000090b0b7824 */ /* 0x000fc400078e0206 */
[--C-:B------:R-:W-:Y:S02]  /*01c0*/  IMAD R13, R13, 0x9, R6.reuse ;  /* 0x000000090d0d7824 */ /* 0x100fe400078e0206 */
[----:B------:R-:W-:Y:S02]  /*01d0*/  IMAD R23, R23, 0x9, R6 ;  /* 0x0000000917177824 */ /* 0x000fe400078e0206 */
[----:B--2---:R-:W-:-:S04]  /*01e0*/  IMAD.WIDE R26, R27, 0x4, R14 ;  /* 0x000000041b1a7825 */ /* 0x004fc800078e020e */
[--C-:B------:R-:W-:Y:S01]  /*01f0*/  IMAD.WIDE R2, R3, 0x4, R14.reuse ;  /* 0x0000000403027825 */ /* 0x100fe200078e020e */
[----:B------:R1:W2:Y:S01]  /*0200*/  @!P0 LDG.E.EL R19, desc[UR6][R26.64] ;  /* 0x000000061a138981 */ /* 0x0002a2000c2e1900 */
[----:B------:R-:W-:Y:S02]  /*0210*/  CS2R R24, SRZ ;  /* 0x0000000000187805 */ /* 0x000fe4000001ff00 */
[--C-:B------:R-:W-:Y:S01]  /*0220*/  IMAD.WIDE R4, R5, 0x4, R14.reuse ;  /* 0x0000000405047825 */ /* 0x100fe200078e020e */
[----:B------:R3:W4:Y:S03]  /*0230*/  @!P0 LDG.E.EL R20, desc[UR6][R2.64] ;  /* 0x0000000602148981 */ /* 0x000726000c2e1900 */
[----:B------:R-:W-:-:S04]  /*0240*/  IMAD.WIDE R6, R7, 0x4, R14 ;  /* 0x0000000407067825 */ /* 0x000fc800078e020e */
[----:B------:R-:W-:-:S04]  /*0250*/  IMAD.WIDE R8, R9, 0x4, R14 ;  /* 0x0000000409087825 */ /* 0x000fc800078e020e */
[----:B------:R-:W-:-:S04]  /*0260*/  IMAD.WIDE R10, R11, 0x4, R14 ;  /* 0x000000040b0a7825 */ /* 0x000fc800078e020e */
[--C-:B------:R-:W-:Y:S01]  /*0270*/  IMAD.WIDE R12, R13, 0x4, R14.reuse ;  /* 0x000000040d0c7825 */ /* 0x100fe200078e020e */
[----:B-1----:R-:W-:Y:S01]  /*0280*/  CS2R R26, SRZ ;  /* 0x00000000001a7805 */ /* 0x002fe2000001ff00 */
[----:B------:R-:W5:Y:S02]  /*0290*/  @!P0 LDG.E.EL R24, desc[UR6][R6.64] ;  /* 0x0000000606188981 */ /* 0x000f64000c2e1900 */
[----:B------:R-:W-:Y:S01]  /*02a0*/  IMAD.WIDE R14, R23, 0x4, R14 ;  /* 0x00000004170e7825 */ /* 0x000fe200078e020e */
[----:B------:R-:W-:Y:S01]  /*02b0*/  HFMA2.MMA R23, -RZ, RZ, 0, 0 ;  /* 0x00000000ff177435 */ /* 0x000fe200000001ff */
[----:B------:R-:W5:Y:S02]  /*02c0*/  @!P0 LDG.E.EL R25, desc[UR6][R10.64] ;  /* 0x000000060a198981 */ /* 0x000f64000c2e1900 */
[----:B------:R-:W-:Y:S02]  /*02d0*/  IMAD.MOV.U32 R22, RZ, RZ, RZ ;  /* 0x000000ffff167224 */ /* 0x000fe400078e00ff */
[----:B------:R-:W5:Y:S04]  /*02e0*/  @!P0 LDG.E.EL R27, desc[UR6][R12.64] ;  /* 0x000000060c1b8981 */ /* 0x000f68000c2e1900 */
[----:B------:R-:W5:Y:S04]  /*02f0*/  @!P0 LDG.E.EL R22, desc[UR6][R4.64] ;  /* 0x0000000604168981 */ /* 0x000f68000c2e1900 */
[----:B------:R1:W5:Y:S04]  /*0300*/  @!P0 LDG.E.EL R23, desc[UR6][R8.64] ;  /* 0x0000000608178981 */ /* 0x000368000c2e1900 */
[----:B------:R-:W5:Y:S01]  /*0310*/  @!P0 LDG.E.EL R26, desc[UR6][R14.64] ;  /* 0x000000060e1a8981 */ /* 0x000f62000c2e1900 */
[----:B------:R-:W1:Y:S01]  /*0320*/  S2UR UR5, SR_CgaCtaId ;  /* 0x00000000000579c3 */ /* 0x000e620000008800 */
[----:B---3--:R-:W-:Y:S01]  /*0330*/  IMAD.SHL.U32 R2, R21, 0x40, RZ ;  /* 0x0000004015027824 */ /* 0x008fe200078e00ff */
[----:B------:R-:W-:-:S04]  /*0340*/  UMOV UR4, 0x400 ;  /* 0x0000040000047882 */ /* 0x000fc80000000000 */
[----:B------:R-:W-:-:S04]  /*0350*/  LOP3.LUT R2, R2, 0x3c0, RZ, 0xc0, !PT ;  /* 0x000003c002027812 */ /* 0x000fc800078ec0ff */
[----:B------:R-:W-:Y:S01]  /*0360*/  LOP3.LUT R3, R2, R17, RZ, 0xfc, !PT ;  /* 0x0000001102037212 */ /* 0x000fe200078efcff */
[----:B01----:R-:W-:-:S06]  /*0370*/  UPRMT UR4, UR5, 0x654, UR4 ;  /* 0x0000065405047896 */ /* 0x003fcc0008000004 */
[----:B------:R-:W-:-:S05]  /*0380*/  LEA.HI R2, R2, UR4, RZ, 0x1e ;  /* 0x0000000402027c11 */ /* 0x000fca000f8ff0ff */
[----:B------:R-:W-:Y:S01]  /*0390*/  IMAD R28, R3, 0x4, R2 ;  /* 0x00000004031c7824 */ /* 0x000fe200078e0202 */
[C---:B------:R-:W-:Y:S01]  /*03a0*/  LOP3.LUT R2, R21.reuse, 0x70, RZ, 0xc0, !PT ;  /* 0x0000007015027812 */ /* 0x040fe200078ec0ff */
[----:B------:R-:W-:-:S03]  /*03b0*/  IMAD.SHL.U32 R21, R21, 0x4, RZ ;  /* 0x0000000415157824 */ /* 0x000fc600078e00ff */
[----:B------:R-:W-:Y:S02]  /*03c0*/  IADD3 R3, R2, UR4, RZ ;  /* 0x0000000402037c10 */ /* 0x000fe4000fffe0ff */
[----:B------:R-:W-:-:S05]  /*03d0*/  LOP3.LUT R8, R21, 0x1fc, RZ, 0xc0, !PT ;  /* 0x000001fc15087812 */ /* 0x000fca00078ec0ff */
[----:B------:R-:W-:Y:S01]  /*03e0*/  IMAD R4, R8, 0x4, R3 ;  /* 0x0000000408047824 */ /* 0x000fe200078e0203 */
[----:B------:R-:W-:Y:S02]  /*03f0*/  SHF.R.S32.HI R3, RZ, 0x19, R18 ;  /* 0x00000019ff037819 */ /* 0x000fe40000011412 */
[----:B------:R-:W-:Y:S02]  /*0400*/  LOP3.LUT R16, R16, 0x3c, R21, 0xf8, !PT ;  /* 0x0000003c10107812 */ /* 0x000fe400078ef815 */
[----:B------:R-:W-:-:S04]  /*0410*/  SGXT R3, R3, 0x1 ;  /* 0x000000010303781a */ /* 0x000fc80000000200 */
[----:B------:R-:W-:Y:S02]  /*0420*/  LEA.HI R9, R3, R16, RZ, 0x5 ;  /* 0x0000001003097211 */ /* 0x000fe400078f28ff */
[----:B------:R-:W0:Y:S02]  /*0430*/  LDC.64 R2, c[0x0][0x218] ;  /* 0x00008600ff027b82 */ /* 0x000e240000000a00 */
[----:B------:R-:W-:Y:S02]  /*0440*/  LOP3.LUT R11, R9, 0xffffffe0, RZ, 0xc0, !PT ;  /* 0xffffffe0090b7812 */ /* 0x000fe400078ec0ff */
[----:B------:R-:W-:Y:S02]  /*0450*/  SHF.R.S32.HI R10, RZ, 0x5, R9 ;  /* 0x00000005ff0a7819 */ /* 0x000fe40000011409 */
[----:B------:R-:W-:Y:S01]  /*0460*/  LOP3.LUT R9, R0, R17, RZ, 0xfc, !PT ;  /* 0x0000001100097212 */ /* 0x000fe200078efcff */
[----:B------:R-:W-:Y:S01]  /*0470*/  IMAD.IADD R11, R16, 0x1, -R11 ;  /* 0x00000001100b7824 */ /* 0x000fe200078e0a0b */
[----:B------:R-:W-:-:S02]  /*0480*/  LOP3.LUT R0, R0, 0x8, R17, 0xfe, !PT ;  /* 0x0000000800007812 */ /* 0x000fc400078efe11 */
[----:B------:R-:W-:Y:S01]  /*0490*/  LOP3.LUT R13, R8, 0x200, RZ, 0xfc, !PT ;  /* 0x00000200080d7812 */ /* 0x000fe200078efcff */
[----:B------:R-:W-:Y:S01]  /*04a0*/  IMAD R12, R10, 0x120, R11 ;  /* 0x000001200a0c7824 */ /* 0x000fe200078e020b */
[C---:B------:R-:W-:Y:S02]  /*04b0*/  ISETP.GE.AND P1, PT, R9.reuse, 0x9, PT ;  /* 0x000000090900780c */ /* 0x040fe40003f26270 */
[----:B------:R-:W-:Y:S01]  /*04c0*/  ISETP.GE.AND P0, PT, R0, 0x9, PT ;  /* 0x000000090000780c */ /* 0x000fe20003f06270 */
[----:B------:R-:W-:Y:S01]  /*04d0*/  IMAD R11, R9, 0x20, R12 ;  /* 0x00000020090b7824 */ /* 0x000fe200078e020c */
[----:B------:R-:W-:-:S04]  /*04e0*/  SHF.R.U32.HI R13, RZ, 0x2, R13 ;  /* 0x00000002ff0d7819 */ /* 0x000fc8000001160d */
[----:B------:R-:W-:Y:S01]  /*04f0*/  LOP3.LUT R13, R13, 0xf0, RZ, 0xc0, !PT ;  /* 0x000000f00d0d7812 */ /* 0x000fe200078ec0ff */
[----:B0-----:R-:W-:-:S03]  /*0500*/  IMAD.WIDE R10, R11, 0x4, R2 ;  /* 0x000000040b0a7825 */ /* 0x001fc600078e0202 */
[----:B------:R-:W-:-:S05]  /*0510*/  IADD3 R13, R13, UR4, RZ ;  /* 0x000000040d0d7c10 */ /* 0x000fca000fffe0ff */
[----:B------:R-:W-:Y:S01]  /*0520*/  IMAD R13, R8, 0x4, R13 ;  /* 0x00000004080d7824 */ /* 0x000fe200078e020d */
[----:B--2---:R-:W-:Y:S04]  /*0530*/  STS [R28], R19 ;  /* 0x000000131c007388 */ /* 0x004fe80000000800 */
[----:B----4-:R-:W-:Y:S04]  /*0540*/  STS [R28+0x20], R20 ;  /* 0x000020141c007388 */ /* 0x010fe80000000800 */
[----:B-----5:R-:W-:Y:S04]  /*0550*/  STS [R28+0x60], R24 ;  /* 0x000060181c007388 */ /* 0x020fe80000000800 */
[----:B------:R-:W-:Y:S04]  /*0560*/  STS [R28+0xa0], R25 ;  /* 0x0000a0191c007388 */ /* 0x000fe80000000800 */
[----:B------:R-:W-:Y:S04]  /*0570*/  STS [R28+0xc0], R27 ;  /* 0x0000c01b1c007388 */ /* 0x000fe80000000800 */
[----:B------:R-:W-:Y:S04]  /*0580*/  STS [R28+0x40], R22 ;  /* 0x000040161c007388 */ /* 0x000fe80000000800 */
[----:B------:R-:W-:Y:S04]  /*0590*/  STS [R28+0x80], R23 ;  /* 0x000080171c007388 */ /* 0x000fe80000000800 */
[----:B------:R-:W-:Y:S01]  /*05a0*/  STS [R28+0xe0], R26 ;  /* 0x0000e01a1c007388 */ /* 0x000fe20000000800 */
[----:B------:R-:W-:Y:S06]  /*05b0*/  BAR.SYNC.DEFER_BLOCKING 0x0 ;  /* 0x0000000000007b1d */ /* 0x000fec0000010000 */
[----:B------:R-:W0:Y:S04]  /*05c0*/  LDS.128 R4, [R4] ;  /* 0x0000000004047984 */ /* 0x000e280000000c00 */
[----:B0-----:R0:W-:Y:S02]  /*05d0*/  @!P1 STG.E.128 desc[UR6][R10.64], R4 ;  /* 0x000000040a009986 */ /* 0x0011e4000c101d06 */
[----:B0-----:R-:W-:Y:S05]  /*05e0*/  @P0 EXIT ;  /* 0x000000000000094d */ /* 0x001fea0003800000 */
[----:B0-----:R-:W0:Y:S01]  /*05f0*/  LDS.128 R8, [R13+0x800] ;  /* 0x000800000d087984 */ /* 0x001e220000000c00 */
[----:B------:R-:W-:-:S04]  /*0600*/  IMAD R5, R0, 0x20, R12 ;  /* 0x0000002000057824 */ /* 0x000fc800078e020c */
[----:B------:R-:W-:-:S05]  /*0610*/  IMAD.WIDE R2, R5, 0x4, R2 ;  /* 0x0000000405027825 */ /* 0x000fca00078e0202 */
[----:B0-----:R-:W-:Y:S01]  /*0620*/  STG.E.128 desc[UR6][R2.64], R8 ;  /* 0x0000000802007986 */ /* 0x001fe2000c101d06 */
[----:B------:R-:W-:Y:S05]  /*0630*/  EXIT ;  /* 0x000000000000794d */ /* 0x000fea0003800000 */
.L_x_0:
[----:B------:R-:W-:-:S00]  /*0640*/  BRA `(.L_x_0) ;  /* 0xfffffffc00fc7947 */ /* 0x000fc0000383ffff */
[----:B------:R-:W-:-:S00]  /*0650*/  NOP ;  /* 0x0000000000007918 */ /* 0x000fc00000000000 */
        /* <DEDUP_REMOVED lines=10> */
.L_x_1:


//--------------------- .nv.shared.triton_poi_fused_6 --------------------------
	.section	.nv.shared.triton_poi_fused_6,"aw",@nobits
	.sectionflags	@""
	.align	16
	.zero		1024


//--------------------- .nv.constant0.triton_poi_fused_6 --------------------------
	.section	.nv.constant0.triton_poi_fused_6,"a",@progbits
	.sectionflags	@""
	.align	4
.nv.constant0.triton_poi_fused_6:
	.zero		552
